	.headerflags	@"EF_CUDA_TEXMODE_UNIFIED EF_CUDA_64BIT_ADDRESS EF_CUDA_ACCELERATORS EF_CUDA_SM90 EF_CUDA_VIRTUAL_SM(EF_CUDA_SM90)"
	.elftype	@"ET_EXEC"


//--------------------- .nv.info                  --------------------------
	.section	.nv.info,"",@"SHT_CUDA_INFO"
	.align	4


	//----- nvinfo : EIATTR_REGCOUNT
	.align		4
        /*0000*/ 	.byte	0x04, 0x2f
        /*0002*/ 	.short	(.L_3 - .L_2)
	.align		4
.L_2:
        /*0004*/ 	.word	index@(triton_poi_fused__native_batch_norm_legit_no_training_relu_8)
        /*0008*/ 	.word	0x00000010


	//----- nvinfo : EIATTR_MIN_STACK_SIZE
	.align		4
.L_3:
        /*000c*/ 	.byte	0x04, 0x12
        /*000e*/ 	.short	(.L_5 - .L_4)
	.align		4
.L_4:
        /*0010*/ 	.word	index@(triton_poi_fused__native_batch_norm_legit_no_training_relu_8)
        /*0014*/ 	.word	0x00000000


	//----- nvinfo : EIATTR_FRAME_SIZE
	.align		4
.L_5:
        /*0018*/ 	.byte	0x04, 0x11
        /*001a*/ 	.short	(.L_7 - .L_6)
	.align		4
.L_6:
        /*001c*/ 	.word	index@(triton_poi_fused__native_batch_norm_legit_no_training_relu_8)
        /*0020*/ 	.word	0x00000000


	//----- nvinfo : EIATTR_MIN_STACK_SIZE
	.align		4
.L_7:
        /*0024*/ 	.byte	0x04, 0x12
        /*0026*/ 	.short	(.L_9 - .L_8)
	.align		4
.L_8:
        /*0028*/ 	.word	index@(triton_poi_fused__native_batch_norm_legit_no_training_relu_8)
        /*002c*/ 	.word	0x00000000
.L_9:


//--------------------- .nv.info.triton_poi_fused__native_batch_norm_legit_no_training_relu_8 --------------------------
	.section	.nv.info.triton_poi_fused__native_batch_norm_legit_no_training_relu_8,"",@"SHT_CUDA_INFO"
	.sectionflags	@""
	.align	4


	//----- nvinfo : EIATTR_CUDA_API_VERSION
	.align		4
        /*0000*/ 	.byte	0x04, 0x37
        /*0002*/ 	.short	(.L_11 - .L_10)
.L_10:
        /*0004*/ 	.word	0x0000007c


	//----- nvinfo : EIATTR_KPARAM_INFO
	.align		4
.L_11:
        /*0008*/ 	.byte	0x04, 0x17
        /*000a*/ 	.short	(.L_13 - .L_12)
.L_12:
        /*000c*/ 	.word	0x00000000
        /*0010*/ 	.short	0x0006
        /*0012*/ 	.short	0x0030
        /*0014*/ 	.byte	0x00, 0xf0, 0x11, 0x00


	//----- nvinfo : EIATTR_KPARAM_INFO
	.align		4
.L_13:
        /*0018*/ 	.byte	0x04, 0x17
        /*001a*/ 	.short	(.L_15 - .L_14)
.L_14:
        /*001c*/ 	.word	0x00000000
        /*0020*/ 	.short	0x0005
        /*0022*/ 	.short	0x0028
        /*0024*/ 	.byte	0x00, 0xf4, 0x21, 0x00


	//----- nvinfo : EIATTR_KPARAM_INFO
	.align		4
.L_15:
        /*0028*/ 	.byte	0x04, 0x17
        /*002a*/ 	.short	(.L_17 - .L_16)
.L_16:
        /*002c*/ 	.word	0x00000000
        /*0030*/ 	.short	0x0004
        /*0032*/ 	.short	0x0020
        /*0034*/ 	.byte	0x00, 0xf4, 0x21, 0x00


	//----- nvinfo : EIATTR_KPARAM_INFO
	.align		4
.L_17:
        /*0038*/ 	.byte	0x04, 0x17
        /*003a*/ 	.short	(.L_19 - .L_18)
.L_18:
        /*003c*/ 	.word	0x00000000
        /*0040*/ 	.short	0x0003
        /*0042*/ 	.short	0x0018
        /*0044*/ 	.byte	0x00, 0xf4, 0x21, 0x00


	//----- nvinfo : EIATTR_KPARAM_INFO
	.align		4
.L_19:
        /*0048*/ 	.byte	0x04, 0x17
        /*004a*/ 	.short	(.L_21 - .L_20)
.L_20:
        /*004c*/ 	.word	0x00000000
        /*0050*/ 	.short	0x0002
        /*0052*/ 	.short	0x0010
        /*0054*/ 	.byte	0x00, 0xf4, 0x21, 0x00


	//----- nvinfo : EIATTR_KPARAM_INFO
	.align		4
.L_21:
        /*0058*/ 	.byte	0x04, 0x17
        /*005a*/ 	.short	(.L_23 - .L_22)
.L_22:
        /*005c*/ 	.word	0x00000000
        /*0060*/ 	.short	0x0001
        /*0062*/ 	.short	0x0008
        /*0064*/ 	.byte	0x00, 0xf4, 0x21, 0x00


	//----- nvinfo : EIATTR_KPARAM_INFO
	.align		4
.L_23:
        /*0068*/ 	.byte	0x04, 0x17
        /*006a*/ 	.short	(.L_25 - .L_24)
.L_24:
        /*006c*/ 	.word	0x00000000
        /*0070*/ 	.short	0x0000
        /*0072*/ 	.short	0x0000
        /*0074*/ 	.byte	0x00, 0xf4, 0x21, 0x00


	//----- nvinfo : EIATTR_SPARSE_MMA_MASK
	.align		4
.L_25:
        /*0078*/ 	.byte	0x03, 0x50
        /*007a*/ 	.short	0x0000


	//----- nvinfo : EIATTR_MAXREG_COUNT
	.align		4
        /*007c*/ 	.byte	0x03, 0x1b
        /*007e*/ 	.short	0x00ff


	//----- nvinfo : EIATTR_EXIT_INSTR_OFFSETS
	.align		4
        /*0080*/ 	.byte	0x04, 0x1c
        /*0082*/ 	.short	(.L_27 - .L_26)


	//   ....[0]....
.L_26:
        /*0084*/ 	.word	0x000002f0


	//----- nvinfo : EIATTR_REQNTID
	.align		4
.L_27:
        /*0088*/ 	.byte	0x04, 0x10
        /*008a*/ 	.short	(.L_29 - .L_28)
.L_28:
        /*008c*/ 	.word	0x00000080
        /*0090*/ 	.word	0x00000001
        /*0094*/ 	.word	0x00000001


	//----- nvinfo : EIATTR_CBANK_PARAM_SIZE
	.align		4
.L_29:
        /*0098*/ 	.byte	0x03, 0x19
        /*009a*/ 	.short	0x0034


	//----- nvinfo : EIATTR_PARAM_CBANK
	.align		4
        /*009c*/ 	.byte	0x04, 0x0a
        /*009e*/ 	.short	(.L_31 - .L_30)
	.align		4
.L_30:
        /*00a0*/ 	.word	index@(.nv.constant0.triton_poi_fused__native_batch_norm_legit_no_training_relu_8)
        /*00a4*/ 	.short	0x0210
        /*00a6*/ 	.short	0x0034


	//----- nvinfo : EIATTR_SW_WAR
	.align		4
.L_31:
        /*00a8*/ 	.byte	0x04, 0x36
        /*00aa*/ 	.short	(.L_33 - .L_32)
.L_32:
        /*00ac*/ 	.word	0x00000008
.L_33:


//--------------------- .nv.callgraph             --------------------------
	.section	.nv.callgraph,"",@"SHT_CUDA_CALLGRAPH"
	.align	4
	.sectionentsize	8
	.align		4
        /*0000*/ 	.word	0x00000000
	.align		4
        /*0004*/ 	.word	0xffffffff
	.align		4
        /*0008*/ 	.word	0x00000000
	.align		4
        /*000c*/ 	.word	0xfffffffe
	.align		4
        /*0010*/ 	.word	0x00000000
	.align		4
        /*0014*/ 	.word	0xfffffffd
	.align		4
        /*0018*/ 	.word	0x00000000
	.align		4
        /*001c*/ 	.word	0xfffffffc


//--------------------- .nv.constant4             --------------------------
	.section	.nv.constant4,"a",@progbits
	.align	8
	.align		8
.nv.constant4:
        /*0000*/ 	.dword	_$_str
	.align		8
        /*0008*/ 	.dword	_$_str_$_2


//--------------------- .text.triton_poi_fused__native_batch_norm_legit_no_training_relu_8 --------------------------
	.section	.text.triton_poi_fused__native_batch_norm_legit_no_training_relu_8,"ax",@progbits
	.align	128
        .global         triton_poi_fused__native_batch_norm_legit_no_training_relu_8
        .type           triton_poi_fused__native_batch_norm_legit_no_training_relu_8,@function
        .size           triton_poi_fused__native_batch_norm_legit_no_training_relu_8,(.L_x_1 - triton_poi_fused__native_batch_norm_legit_no_training_relu_8)
        .other          triton_poi_fused__native_batch_norm_legit_no_training_relu_8,@"STO_CUDA_ENTRY STV_DEFAULT"
triton_poi_fused__native_batch_norm_legit_no_training_relu_8:
.text.triton_poi_fused__native_batch_norm_legit_no_training_relu_8:
[----:B------:R-:W-:Y:S01]  /*0000*/  LDC R1, c[0x0][0x28] ;  /* 0x00000a00ff017b82 */ /* 0x000fe20000000800 */
[----:B------:R-:W1:Y:S07]  /*0010*/  S2R R0, SR_TID.X ;  /* 0x0000000000007919 */ /* 0x000e6e0000002100 */
[----:B------:R-:W2:Y:S01]  /*0020*/  LDC.64 R6, c[0x0][0x220] ;  /* 0x00008800ff067b82 */ /* 0x000ea20000000a00 */
[----:B------:R-:W-:Y:S01]  /*0030*/  ULDC.64 UR4, c[0x0][0x208] ;  /* 0x0000820000047ab9 */ /* 0x000fe20000000a00 */
[----:B------:R-:W3:Y:S06]  /*0040*/  S2R R3, SR_CTAID.X ;  /* 0x0000000000037919 */ /* 0x000eec0000002500 */
[----:B------:R-:W4:Y:S08]  /*0050*/  LDC.64 R4, c[0x0][0x218] ;  /* 0x00008600ff047b82 */ /* 0x000f300000000a00 */
[----:B------:R-:W5:Y:S08]  /*0060*/  LDC.64 R8, c[0x0][0x228] ;  /* 0x00008a00ff087b82 */ /* 0x000f700000000a00 */
[----:B------:R-:W5:Y:S01]  /*0070*/  LDC.64 R10, c[0x0][0x230] ;  /* 0x00008c00ff0a7b82 */ /* 0x000f620000000a00 */
[----:B-1----:R-:W-:-:S02]  /*0080*/  LOP3.LUT R0, R0, 0x7f, RZ, 0xc0, !PT ;  /* 0x0000007f00007812 */ /* 0x002fc400078ec0ff */
[----:B---3--:R-:W-:Y:S02]  /*0090*/  SHF.R.S32.HI R2, RZ, 0x18, R3 ;  /* 0x00000018ff027819 */ /* 0x008fe40000011403 */
[----:B------:R-:W-:Y:S02]  /*00a0*/  LEA R0, R3, R0, 0x7 ;  /* 0x0000000003007211 */ /* 0x000fe400078e38ff */
[----:B------:R-:W-:-:S04]  /*00b0*/  SGXT R3, R2, 0x1 ;  /* 0x000000010203781a */ /* 0x000fc80000000200 */
[----:B------:R-:W-:-:S04]  /*00c0*/  LEA.HI R3, R3, R0, RZ, 0x8 ;  /* 0x0000000003037211 */ /* 0x000fc800078f40ff */
[----:B------:R-:W-:-:S04]  /*00d0*/  SHF.R.S32.HI R3, RZ, 0x8, R3 ;  /* 0x00000008ff037819 */ /* 0x000fc80000011403 */
[----:B------:R-:W-:-:S04]  /*00e0*/  LEA.HI R2, R3, R3, RZ, 0x3 ;  /* 0x0000000303027211 */ /* 0x000fc800078f18ff */
[----:B------:R-:W-:-:S04]  /*00f0*/  LOP3.LUT R2, R2, 0xfffffff8, RZ, 0xc0, !PT ;  /* 0xfffffff802027812 */ /* 0x000fc800078ec0ff */
[----:B------:R-:W-:Y:S02]  /*0100*/  IADD3 R13, R3, -R2, RZ ;  /* 0x80000002030d7210 */ /* 0x000fe40007ffe0ff */
[----:B------:R-:W1:Y:S03]  /*0110*/  LDC.64 R2, c[0x0][0x210] ;  /* 0x00008400ff027b82 */ /* 0x000e660000000a00 */
[----:B--2---:R-:W-:-:S06]  /*0120*/  IMAD.WIDE R6, R13, 0x4, R6 ;  /* 0x000000040d067825 */ /* 0x004fcc00078e0206 */
[----:B------:R-:W2:Y:S01]  /*0130*/  LDG.E.EL R6, desc[UR4][R6.64] ;  /* 0x0000000406067981 */ /* 0x000ea2000c2e1900 */
[----:B----4-:R-:W-:-:S04]  /*0140*/  IMAD.WIDE R4, R13, 0x4, R4 ;  /* 0x000000040d047825 */ /* 0x010fc800078e0204 */
[C---:B-----5:R-:W-:Y:S02]  /*0150*/  IMAD.WIDE R8, R13.reuse, 0x4, R8 ;  /* 0x000000040d087825 */ /* 0x060fe400078e0208 */
[----:B------:R3:W4:Y:S02]  /*0160*/  LDG.E.EL R5, desc[UR4][R4.64] ;  /* 0x0000000404057981 */ /* 0x000724000c2e1900 */
[----:B0-----:R-:W-:Y:S02]  /*0170*/  IMAD.WIDE R10, R13, 0x4, R10 ;  /* 0x000000040d0a7825 */ /* 0x001fe400078e020a */
[----:B------:R-:W5:Y:S02]  /*0180*/  LDG.E.EL R8, desc[UR4][R8.64] ;  /* 0x0000000408087981 */ /* 0x000f64000c2e1900 */
[C---:B-1----:R-:W-:Y:S02]  /*0190*/  IMAD.WIDE R2, R0.reuse, 0x4, R2 ;  /* 0x0000000400027825 */ /* 0x042fe400078e0202 */
[----:B------:R-:W5:Y:S04]  /*01a0*/  LDG.E.EL R11, desc[UR4][R10.64] ;  /* 0x000000040a0b7981 */ /* 0x000f68000c2e1900 */
[----:B------:R0:W4:Y:S01]  /*01b0*/  LDG.E R12, desc[UR4][R2.64] ;  /* 0x00000004020c7981 */ /* 0x000122000c1e1900 */
[----:B---3--:R-:W-:Y:S01]  /*01c0*/  HFMA2.MMA R4, -RZ, RZ, 1.625, 0 ;  /* 0x3e800000ff047435 */ /* 0x008fe200000001ff */
[----:B0-----:R-:W0:Y:S02]  /*01d0*/  LDC.64 R2, c[0x0][0x238] ;  /* 0x00008e00ff027b82 */ /* 0x001e240000000a00 */
[----:B0-----:R-:W-:-:S04]  /*01e0*/  IMAD.WIDE R2, R0, 0x4, R2 ;  /* 0x0000000400027825 */ /* 0x001fc800078e0202 */
[----:B--2---:R-:W-:-:S04]  /*01f0*/  FADD R6, R6, 9.9999997473787516356e-06 ;  /* 0x3727c5ac06067421 */ /* 0x004fc80000000000 */
[----:B------:R-:W0:Y:S02]  /*0200*/  MUFU.SQRT R7, R6 ;  /* 0x0000000600077308 */ /* 0x000e240000002000 */
[C---:B0-----:R-:W-:Y:S02]  /*0210*/  FSETP.GT.AND P0, PT, R7.reuse, 8.50705917302346158658e+37, PT ;  /* 0x7e8000000700780b */ /* 0x041fe40003f04000 */
[----:B------:R-:W-:-:S11]  /*0220*/  FSETP.GEU.AND P1, PT, R7, 1.175494350822287508e-38, PT ;  /* 0x008000000700780b */ /* 0x000fd60003f2e000 */
[----:B------:R-:W-:-:S04]  /*0230*/  @P0 FMUL R7, R7, 0.25 ;  /* 0x3e80000007070820 */ /* 0x000fc80000400000 */
[----:B------:R-:W-:-:S06]  /*0240*/  @!P1 FMUL R7, R7, 16777216 ;  /* 0x4b80000007079820 */ /* 0x000fcc0000400000 */
[----:B------:R-:W0:Y:S01]  /*0250*/  MUFU.RCP R7, R7 ;  /* 0x0000000700077308 */ /* 0x000e220000001000 */
[----:B------:R-:W-:Y:S01]  /*0260*/  FSEL R4, R4, 1, P0 ;  /* 0x3f80000004047808 */ /* 0x000fe20000000000 */
[----:B----4-:R-:W-:-:S04]  /*0270*/  FADD R5, R12, -R5 ;  /* 0x800000050c057221 */ /* 0x010fc80000000000 */
[----:B------:R-:W-:-:S04]  /*0280*/  @!P1 FMUL R4, R4, 16777216 ;  /* 0x4b80000004049820 */ /* 0x000fc80000400000 */
[----:B0-----:R-:W-:-:S04]  /*0290*/  FMUL R4, R7, R4 ;  /* 0x0000000407047220 */ /* 0x001fc80000400000 */
[----:B------:R-:W-:-:S04]  /*02a0*/  FMUL R4, R5, R4 ;  /* 0x0000000405047220 */ /* 0x000fc80000400000 */
[----:B-----5:R-:W-:-:S05]  /*02b0*/  FFMA R4, R8, R4, R11 ;  /* 0x0000000408047223 */ /* 0x020fca000000000b */
[----:B------:R-:W-:-:S04]  /*02c0*/  FSETP.GEU.AND P0, PT, R4, RZ, PT ;  /* 0x000000ff0400720b */ /* 0x000fc80003f0e000 */
[----:B------:R-:W-:-:S05]  /*02d0*/  FSEL R5, R4, RZ, P0 ;  /* 0x000000ff04057208 */ /* 0x000fca0000000000 */
[----:B------:R-:W-:Y:S01]  /*02e0*/  STG.E desc[UR4][R2.64], R5 ;  /* 0x0000000502007986 */ /* 0x000fe2000c101904 */
[----:B------:R-:W-:Y:S05]  /*02f0*/  EXIT ;  /* 0x000000000000794d */ /* 0x000fea0003800000 */
.L_x_0:
[----:B------:R-:W-:-:S00]  /*0300*/  BRA `(.L_x_0) ;  /* 0xfffffffc00fc7947 */ /* 0x000fc0000383ffff */
[----:B------:R-:W-:-:S00]  /*0310*/  NOP ;  /* 0x0000000000007918 */ /* 0x000fc00000000000 */
        /* <DEDUP_REMOVED lines=14> */
.L_x_1:


//--------------------- .nv.global.init           --------------------------
	.section	.nv.global.init,"aw",@progbits
.nv.global.init:
	.type		_$_str,@object
	.size		_$_str,(_$_str_$_2 - _$_str)
_$_str:
        /*0000*/ 	.byte	0x5f, 0x5f, 0x43, 0x55, 0x44, 0x41, 0x5f, 0x46, 0x54, 0x5a, 0x00
	.type		_$_str_$_2,@object
	.size		_$_str_$_2,(.L_1 - _$_str_$_2)
_$_str_$_2:
        /*000b*/ 	.byte	0x5f, 0x5f, 0x43, 0x55, 0x44, 0x41, 0x5f, 0x50, 0x52, 0x45, 0x43, 0x5f, 0x53, 0x51, 0x52, 0x54
        /*001b*/ 	.byte	0x00
.L_1:


//--------------------- .nv.constant0.triton_poi_fused__native_batch_norm_legit_no_training_relu_8 --------------------------
	.section	.nv.constant0.triton_poi_fused__native_batch_norm_legit_no_training_relu_8,"a",@progbits
	.sectionflags	@""
	.align	4
.nv.constant0.triton_poi_fused__native_batch_norm_legit_no_training_relu_8:
	.zero		580
